//
// Generated by NVIDIA NVVM Compiler
//
// Compiler Build ID: CL-36424714
// Cuda compilation tools, release 13.0, V13.0.88
// Based on NVVM 20.0.0
//

.version 9.0
.target sm_100
.address_size 64

	// .globl	_ZN17TridiagonalMatrix8multiplyEPNS_6MatrixEPdS2_

.visible .entry _ZN17TridiagonalMatrix8multiplyEPNS_6MatrixEPdS2_(
	.param .u64 .ptr .align 1 _ZN17TridiagonalMatrix8multiplyEPNS_6MatrixEPdS2__param_0,
	.param .u64 .ptr .align 1 _ZN17TridiagonalMatrix8multiplyEPNS_6MatrixEPdS2__param_1,
	.param .u64 .ptr .align 1 _ZN17TridiagonalMatrix8multiplyEPNS_6MatrixEPdS2__param_2
)
{
	.reg .pred 	%p<4>;
	.reg .b32 	%r<2>;
	.reg .b64 	%rd<32>;
	.reg .b64 	%fd<22>;

	ld.param.u64 	%rd6, [_ZN17TridiagonalMatrix8multiplyEPNS_6MatrixEPdS2__param_0];
	ld.param.u64 	%rd7, [_ZN17TridiagonalMatrix8multiplyEPNS_6MatrixEPdS2__param_1];
	ld.param.u64 	%rd8, [_ZN17TridiagonalMatrix8multiplyEPNS_6MatrixEPdS2__param_2];
	cvta.to.global.u64 	%rd1, %rd8;
	cvta.to.global.u64 	%rd2, %rd7;
	cvta.to.global.u64 	%rd3, %rd6;
	mov.u32 	%r1, %tid.x;
	cvt.u64.u32 	%rd4, %r1;
	setp.ne.s32 	%p1, %r1, 0;
	@%p1 bra 	$L__BB0_2;
	ld.global.u64 	%rd30, [%rd3+8];
	cvta.to.global.u64 	%rd31, %rd30;
	ld.global.f64 	%fd16, [%rd31];
	ld.global.f64 	%fd17, [%rd2];
	ld.global.f64 	%fd18, [%rd31+8];
	ld.global.f64 	%fd19, [%rd2+8];
	mul.f64 	%fd20, %fd18, %fd19;
	fma.rn.f64 	%fd21, %fd16, %fd17, %fd20;
	st.global.f64 	[%rd1], %fd21;
	bra.uni 	$L__BB0_6;
$L__BB0_2:
	ld.global.u64 	%rd9, [%rd3];
	add.s64 	%rd5, %rd9, -1;
	setp.le.u64 	%p2, %rd5, %rd4;
	@%p2 bra 	$L__BB0_4;
	ld.global.u64 	%rd20, [%rd3+8];
	cvta.to.global.u64 	%rd21, %rd20;
	shl.b64 	%rd22, %rd4, 1;
	add.s64 	%rd23, %rd22, %rd4;
	shl.b64 	%rd24, %rd23, 3;
	add.s64 	%rd25, %rd21, %rd24;
	ld.global.f64 	%fd7, [%rd25+-8];
	shl.b64 	%rd26, %rd4, 3;
	add.s64 	%rd27, %rd2, %rd26;
	ld.global.f64 	%fd8, [%rd27+-8];
	mad.lo.s64 	%rd28, %rd4, 24, %rd21;
	ld.global.f64 	%fd9, [%rd28];
	ld.global.f64 	%fd10, [%rd27];
	mul.f64 	%fd11, %fd9, %fd10;
	fma.rn.f64 	%fd12, %fd7, %fd8, %fd11;
	ld.global.f64 	%fd13, [%rd25+8];
	ld.global.f64 	%fd14, [%rd27+8];
	fma.rn.f64 	%fd15, %fd13, %fd14, %fd12;
	add.s64 	%rd29, %rd1, %rd26;
	st.global.f64 	[%rd29], %fd15;
	bra.uni 	$L__BB0_6;
$L__BB0_4:
	setp.ne.s64 	%p3, %rd5, %rd4;
	@%p3 bra 	$L__BB0_6;
	ld.global.u64 	%rd10, [%rd3+8];
	cvta.to.global.u64 	%rd11, %rd10;
	shl.b64 	%rd12, %rd4, 1;
	add.s64 	%rd13, %rd12, %rd4;
	shl.b64 	%rd14, %rd13, 3;
	add.s64 	%rd15, %rd11, %rd14;
	ld.global.f64 	%fd1, [%rd15+-8];
	shl.b64 	%rd16, %rd4, 3;
	add.s64 	%rd17, %rd2, %rd16;
	ld.global.f64 	%fd2, [%rd17+-8];
	mad.lo.s64 	%rd18, %rd4, 24, %rd11;
	ld.global.f64 	%fd3, [%rd18];
	ld.global.f64 	%fd4, [%rd17];
	mul.f64 	%fd5, %fd3, %fd4;
	fma.rn.f64 	%fd6, %fd1, %fd2, %fd5;
	add.s64 	%rd19, %rd1, %rd16;
	st.global.f64 	[%rd19], %fd6;
$L__BB0_6:
	ret;

}


// ===== COMPILED SASS (sm_100) =====

	.target	sm_100

	.elftype	@"ET_EXEC"


//--------------------- .note.nv.tkinfo           --------------------------
	.section	.note.nv.tkinfo,"",@"SHT_NOTE"
	.sectionflags	@"SHF_NOTE_NV_TKINFO"
	.tkinfo
        /*0018*/ 	.word	0x00000002
        /*0030*/ 	.string	""
        /*0030*/ 	.string	"ptxas"
        /*0030*/ 	.string	"Cuda compilation tools, release 13.0, V13.0.88"
        /*0030*/ 	.string	"Build cuda_13.0.r13.0/compiler.36424714_0"
        /*0030*/ 	.string	"-arch sm_100 -m 64 "



//--------------------- .note.nv.cuinfo           --------------------------
	.section	.note.nv.cuinfo,"",@"SHT_NOTE"
	.sectionflags	@"SHF_NOTE_NV_CUINFO"
        /*0018*/ 	.short	0x0002
        /*001a*/ 	.short	0x0064
        /*001c*/ 	.short	0x0082
	.zero		2


//--------------------- .nv.info                  --------------------------
	.section	.nv.info,"",@"SHT_CUDA_INFO"
	.align	4


	//----- nvinfo : EIATTR_REGCOUNT
	.align		4
        /*0000*/ 	.byte	0x04, 0x2f
        /*0002*/ 	.short	(.L_1 - .L_0)
	.align		4
.L_0:
        /*0004*/ 	.word	index@(_ZN17TridiagonalMatrix8multiplyEPNS_6MatrixEPdS2_)
        /*0008*/ 	.word	0x00000018


	//----- nvinfo : EIATTR_FRAME_SIZE
	.align		4
.L_1:
        /*000c*/ 	.byte	0x04, 0x11
        /*000e*/ 	.short	(.L_3 - .L_2)
	.align		4
.L_2:
        /*0010*/ 	.word	index@(_ZN17TridiagonalMatrix8multiplyEPNS_6MatrixEPdS2_)
        /*0014*/ 	.word	0x00000000


	//----- nvinfo : EIATTR_MIN_STACK_SIZE
	.align		4
.L_3:
        /*0018*/ 	.byte	0x04, 0x12
        /*001a*/ 	.short	(.L_5 - .L_4)
	.align		4
.L_4:
        /*001c*/ 	.word	index@(_ZN17TridiagonalMatrix8multiplyEPNS_6MatrixEPdS2_)
        /*0020*/ 	.word	0x00000000
.L_5:


//--------------------- .nv.compat                --------------------------
	.section	.nv.compat,"",@"SHT_CUDA_COMPAT_INFO"
	.align	4
        /*0000*/ 	.byte	0x02, 0x09, 0x00, 0x00, 0x02, 0x02, 0x01, 0x00, 0x02, 0x05, 0x05, 0x00, 0x03, 0x07, 0x01, 0x01
        /*0010*/ 	.byte	0x02, 0x03, 0x00, 0x00, 0x02, 0x06, 0x01, 0x00, 0x04, 0x0b, 0x08, 0x00, 0x01, 0x00, 0x00, 0x00
        /*0020*/ 	.byte	0x00, 0x00, 0x00, 0x00


//--------------------- .nv.info._ZN17TridiagonalMatrix8multiplyEPNS_6MatrixEPdS2_ --------------------------
	.section	.nv.info._ZN17TridiagonalMatrix8multiplyEPNS_6MatrixEPdS2_,"",@"SHT_CUDA_INFO"
	.sectionflags	@""
	.align	4


	//----- nvinfo : EIATTR_CUDA_API_VERSION
	.align		4
        /*0000*/ 	.byte	0x04, 0x37
        /*0002*/ 	.short	(.L_7 - .L_6)
.L_6:
        /*0004*/ 	.word	0x00000082


	//----- nvinfo : EIATTR_KPARAM_INFO
	.align		4
.L_7:
        /*0008*/ 	.byte	0x04, 0x17
        /*000a*/ 	.short	(.L_9 - .L_8)
.L_8:
        /*000c*/ 	.word	0x00000000
        /*0010*/ 	.short	0x0002
        /*0012*/ 	.short	0x0010
        /*0014*/ 	.byte	0x00, 0xf5, 0x21, 0x00


	//----- nvinfo : EIATTR_KPARAM_INFO
	.align		4
.L_9:
        /*0018*/ 	.byte	0x04, 0x17
        /*001a*/ 	.short	(.L_11 - .L_10)
.L_10:
        /*001c*/ 	.word	0x00000000
        /*0020*/ 	.short	0x0001
        /*0022*/ 	.short	0x0008
        /*0024*/ 	.byte	0x00, 0xf5, 0x21, 0x00


	//----- nvinfo : EIATTR_KPARAM_INFO
	.align		4
.L_11:
        /*0028*/ 	.byte	0x04, 0x17
        /*002a*/ 	.short	(.L_13 - .L_12)
.L_12:
        /*002c*/ 	.word	0x00000000
        /*0030*/ 	.short	0x0000
        /*0032*/ 	.short	0x0000
        /*0034*/ 	.byte	0x00, 0xf5, 0x21, 0x00


	//----- nvinfo : EIATTR_SPARSE_MMA_MASK
	.align		4
.L_13:
        /*0038*/ 	.byte	0x03, 0x50
        /*003a*/ 	.short	0x0000


	//----- nvinfo : EIATTR_MAXREG_COUNT
	.align		4
        /*003c*/ 	.byte	0x03, 0x1b
        /*003e*/ 	.short	0x00ff


	//----- nvinfo : EIATTR_MERCURY_ISA_VERSION
	.align		4
        /*0040*/ 	.byte	0x03, 0x5f
        /*0042*/ 	.short	0x0101


	//----- nvinfo : EIATTR_VRC_CTA_INIT_COUNT
	.align		4
        /*0044*/ 	.byte	0x02, 0x4a
	.zero		1
	.zero		1


	//----- nvinfo : EIATTR_EXIT_INSTR_OFFSETS
	.align		4
        /*0048*/ 	.byte	0x04, 0x1c
        /*004a*/ 	.short	(.L_15 - .L_14)


	//   ....[0]....
.L_14:
        /*004c*/ 	.word	0x00000100


	//   ....[1]....
        /*0050*/ 	.word	0x00000330


	//   ....[2]....
        /*0054*/ 	.word	0x00000360


	//   ....[3]....
        /*0058*/ 	.word	0x000004f0


	//----- nvinfo : EIATTR_CRS_STACK_SIZE
	.align		4
.L_15:
        /*005c*/ 	.byte	0x04, 0x1e
        /*005e*/ 	.short	(.L_17 - .L_16)
.L_16:
        /*0060*/ 	.word	0x00000000


	//----- nvinfo : EIATTR_CBANK_PARAM_SIZE
	.align		4
.L_17:
        /*0064*/ 	.byte	0x03, 0x19
        /*0066*/ 	.short	0x0018


	//----- nvinfo : EIATTR_PARAM_CBANK
	.align		4
        /*0068*/ 	.byte	0x04, 0x0a
        /*006a*/ 	.short	(.L_19 - .L_18)
	.align		4
.L_18:
        /*006c*/ 	.word	index@(.nv.constant0._ZN17TridiagonalMatrix8multiplyEPNS_6MatrixEPdS2_)
        /*0070*/ 	.short	0x0380
        /*0072*/ 	.short	0x0018


	//----- nvinfo : EIATTR_SW_WAR
	.align		4
.L_19:
        /*0074*/ 	.byte	0x04, 0x36
        /*0076*/ 	.short	(.L_21 - .L_20)
.L_20:
        /*0078*/ 	.word	0x00000008
.L_21:


//--------------------- .nv.callgraph             --------------------------
	.section	.nv.callgraph,"",@"SHT_CUDA_CALLGRAPH"
	.align	4
	.sectionentsize	8
	.align		4
        /*0000*/ 	.word	0x00000000
	.align		4
        /*0004*/ 	.word	0xffffffff
	.align		4
        /*0008*/ 	.word	0x00000000
	.align		4
        /*000c*/ 	.word	0xfffffffe
	.align		4
        /*0010*/ 	.word	0x00000000
	.align		4
        /*0014*/ 	.word	0xfffffffd
	.align		4
        /*0018*/ 	.word	0x00000000
	.align		4
        /*001c*/ 	.word	0xfffffffc


//--------------------- .text._ZN17TridiagonalMatrix8multiplyEPNS_6MatrixEPdS2_ --------------------------
	.section	.text._ZN17TridiagonalMatrix8multiplyEPNS_6MatrixEPdS2_,"ax",@progbits
	.align	128
        .global         _ZN17TridiagonalMatrix8multiplyEPNS_6MatrixEPdS2_
        .type           _ZN17TridiagonalMatrix8multiplyEPNS_6MatrixEPdS2_,@function
        .size           _ZN17TridiagonalMatrix8multiplyEPNS_6MatrixEPdS2_,(.L_x_3 - _ZN17TridiagonalMatrix8multiplyEPNS_6MatrixEPdS2_)
        .other          _ZN17TridiagonalMatrix8multiplyEPNS_6MatrixEPdS2_,@"STO_CUDA_ENTRY STV_DEFAULT"
_ZN17TridiagonalMatrix8multiplyEPNS_6MatrixEPdS2_:
.text._ZN17TridiagonalMatrix8multiplyEPNS_6MatrixEPdS2_:
[----:B------:R-:W-:Y:S01]  /*0000*/  LDC R1, c[0x0][0x37c] ;  /* 0x0000df00ff017b82 */ /* 0x000fe20000000800 */
[----:B------:R-:W0:Y:S01]  /*0010*/  S2R R17, SR_TID.X ;  /* 0x0000000000117919 */ /* 0x000e220000002100 */
[----:B------:R-:W1:Y:S01]  /*0020*/  LDCU.64 UR6, c[0x0][0x358] ;  /* 0x00006b00ff0677ac */ /* 0x000e620008000a00 */
[----:B0-----:R-:W-:-:S13]  /*0030*/  ISETP.NE.AND P0, PT, R17, RZ, PT ;  /* 0x000000ff1100720c */ /* 0x001fda0003f05270 */
[----:B-1----:R-:W-:Y:S05]  /*0040*/  @P0 BRA `(.L_x_0) ;  /* 0x0000000000300947 */ /* 0x002fea0003800000 */
[----:B------:R-:W0:Y:S02]  /*0050*/  LDC.64 R2, c[0x0][0x380] ;  /* 0x0000e000ff027b82 */ /* 0x000e240000000a00 */
[----:B0-----:R-:W2:Y:S06]  /*0060*/  LDG.E.64 R2, desc[UR6][R2.64+0x8] ;  /* 0x0000080602027981 */ /* 0x001eac000c1e1b00 */
[----:B------:R-:W0:Y:S02]  /*0070*/  LDC.64 R6, c[0x0][0x388] ;  /* 0x0000e200ff067b82 */ /* 0x000e240000000a00 */
[----:B0-----:R-:W3:Y:S04]  /*0080*/  LDG.E.64 R12, desc[UR6][R6.64+0x8] ;  /* 0x00000806060c7981 */ /* 0x001ee8000c1e1b00 */
[----:B------:R-:W4:Y:S04]  /*0090*/  LDG.E.64 R8, desc[UR6][R6.64] ;  /* 0x0000000606087981 */ /* 0x000f28000c1e1b00 */
[----:B--2---:R-:W3:Y:S04]  /*00a0*/  LDG.E.64 R10, desc[UR6][R2.64+0x8] ;  /* 0x00000806020a7981 */ /* 0x004ee8000c1e1b00 */
[----:B------:R-:W4:Y:S01]  /*00b0*/  LDG.E.64 R4, desc[UR6][R2.64] ;  /* 0x0000000602047981 */ /* 0x000f22000c1e1b00 */
[----:B------:R-:W0:Y:S01]  /*00c0*/  LDC.64 R14, c[0x0][0x390] ;  /* 0x0000e400ff0e7b82 */ /* 0x000e220000000a00 */
[----:B---3--:R-:W-:-:S08]  /*00d0*/  DMUL R10, R10, R12 ;  /* 0x0000000c0a0a7228 */ /* 0x008fd00000000000 */
[----:B----4-:R-:W-:-:S07]  /*00e0*/  DFMA R4, R4, R8, R10 ;  /* 0x000000080404722b */ /* 0x010fce000000000a */
[----:B0-----:R-:W-:Y:S01]  /*00f0*/  STG.E.64 desc[UR6][R14.64], R4 ;  /* 0x000000040e007986 */ /* 0x001fe2000c101b06 */
[----:B------:R-:W-:Y:S05]  /*0100*/  EXIT ;  /* 0x000000000000794d */ /* 0x000fea0003800000 */
.L_x_0:
[----:B------:R-:W0:Y:S02]  /*0110*/  LDC.64 R10, c[0x0][0x380] ;  /* 0x0000e000ff0a7b82 */ /* 0x000e240000000a00 */
[----:B0-----:R-:W2:Y:S02]  /*0120*/  LDG.E.64 R2, desc[UR6][R10.64] ;  /* 0x000000060a027981 */ /* 0x001ea4000c1e1b00 */
[----:B--2---:R-:W-:-:S04]  /*0130*/  IADD3 R0, P0, PT, R2, -0x1, RZ ;  /* 0xffffffff02007810 */ /* 0x004fc80007f1e0ff */
[----:B------:R-:W-:Y:S02]  /*0140*/  IADD3.X R2, PT, PT, R3, -0x1, RZ, P0, !PT ;  /* 0xffffffff03027810 */ /* 0x000fe400007fe4ff */
[----:B------:R-:W-:-:S04]  /*0150*/  ISETP.GT.U32.AND P0, PT, R0, R17, PT ;  /* 0x000000110000720c */ /* 0x000fc80003f04070 */
[----:B------:R-:W-:-:S13]  /*0160*/  ISETP.GT.U32.AND.EX P0, PT, R2, RZ, PT, P0 ;  /* 0x000000ff0200720c */ /* 0x000fda0003f04100 */
[----:B------:R-:W-:Y:S05]  /*0170*/  @!P0 BRA `(.L_x_1) ;  /* 0x0000000000708947 */ /* 0x000fea0003800000 */
[----:B------:R-:W2:Y:S01]  /*0180*/  LDG.E.64 R4, desc[UR6][R10.64+0x8] ;  /* 0x000008060a047981 */ /* 0x000ea2000c1e1b00 */
[----:B------:R-:W0:Y:S01]  /*0190*/  LDCU.64 UR8, c[0x0][0x388] ;  /* 0x00007100ff0877ac */ /* 0x000e220008000a00 */
[C---:B------:R-:W-:Y:S01]  /*01a0*/  IMAD.SHL.U32 R2, R17.reuse, 0x8, RZ ;  /* 0x0000000811027824 */ /* 0x040fe200078e00ff */
[----:B------:R-:W-:Y:S01]  /*01b0*/  SHF.R.U32.HI R0, RZ, 0x1d, R17 ;  /* 0x0000001dff007819 */ /* 0x000fe20000011611 */
[----:B------:R-:W-:Y:S01]  /*01c0*/  UMOV UR4, URZ ;  /* 0x000000ff00047c82 */ /* 0x000fe20008000000 */
[----:B------:R-:W-:Y:S02]  /*01d0*/  LEA R3, P0, R17, R17, 0x1 ;  /* 0x0000001111037211 */ /* 0x000fe400078008ff */
[----:B0-----:R-:W-:-:S04]  /*01e0*/  IADD3 R8, P1, PT, R2, UR8, RZ ;  /* 0x0000000802087c10 */ /* 0x001fc8000ff3e0ff */
[----:B------:R-:W-:-:S05]  /*01f0*/  IADD3.X R9, PT, PT, R0, UR9, RZ, P1, !PT ;  /* 0x0000000900097c10 */ /* 0x000fca0008ffe4ff */
[----:B------:R-:W3:Y:S04]  /*0200*/  LDG.E.64 R14, desc[UR6][R8.64] ;  /* 0x00000006080e7981 */ /* 0x000ee8000c1e1b00 */
[----:B------:R-:W4:Y:S04]  /*0210*/  LDG.E.64 R10, desc[UR6][R8.64+-0x8] ;  /* 0xfffff806080a7981 */ /* 0x000f28000c1e1b00 */
[----:B------:R-:W5:Y:S01]  /*0220*/  LDG.E.64 R18, desc[UR6][R8.64+0x8] ;  /* 0x0000080608127981 */ /* 0x000f62000c1e1b00 */
[C---:B--2---:R-:W-:Y:S01]  /*0230*/  IMAD.WIDE.U32 R6, R17.reuse, 0x18, R4 ;  /* 0x0000001811067825 */ /* 0x044fe200078e0004 */
[----:B------:R-:W-:-:S02]  /*0240*/  LEA.HI.X R17, R17, RZ, RZ, 0x1, P0 ;  /* 0x000000ff11117211 */ /* 0x000fc400000f0cff */
[----:B------:R-:W-:Y:S01]  /*0250*/  LEA R4, P0, R3, R4, 0x3 ;  /* 0x0000000403047211 */ /* 0x000fe200078018ff */
[----:B------:R-:W-:Y:S01]  /*0260*/  VIADD R21, R7, UR4 ;  /* 0x0000000407157c36 */ /* 0x000fe20008000000 */
[----:B------:R-:W0:Y:S01]  /*0270*/  LDCU.64 UR4, c[0x0][0x390] ;  /* 0x00007200ff0477ac */ /* 0x000e220008000a00 */
[----:B------:R-:W-:Y:S01]  /*0280*/  IMAD.MOV.U32 R20, RZ, RZ, R6 ;  /* 0x000000ffff147224 */ /* 0x000fe200078e0006 */
[----:B------:R-:W-:-:S04]  /*0290*/  LEA.HI.X R5, R3, R5, R17, 0x3, P0 ;  /* 0x0000000503057211 */ /* 0x000fc800000f1c11 */
[----:B------:R-:W3:Y:S04]  /*02a0*/  LDG.E.64 R12, desc[UR6][R20.64] ;  /* 0x00000006140c7981 */ /* 0x000ee8000c1e1b00 */
[----:B------:R-:W4:Y:S04]  /*02b0*/  LDG.E.64 R6, desc[UR6][R4.64+-0x8] ;  /* 0xfffff80604067981 */ /* 0x000f28000c1e1b00 */
[----:B------:R-:W5:Y:S01]  /*02c0*/  LDG.E.64 R16, desc[UR6][R4.64+0x8] ;  /* 0x0000080604107981 */ /* 0x000f62000c1e1b00 */
[----:B0-----:R-:W-:-:S04]  /*02d0*/  IADD3 R2, P0, PT, R2, UR4, RZ ;  /* 0x0000000402027c10 */ /* 0x001fc8000ff1e0ff */
[----:B------:R-:W-:Y:S01]  /*02e0*/  IADD3.X R3, PT, PT, R0, UR5, RZ, P0, !PT ;  /* 0x0000000500037c10 */ /* 0x000fe200087fe4ff */
[----:B---3--:R-:W-:-:S08]  /*02f0*/  DMUL R12, R12, R14 ;  /* 0x0000000e0c0c7228 */ /* 0x008fd00000000000 */
[----:B----4-:R-:W-:-:S08]  /*0300*/  DFMA R6, R6, R10, R12 ;  /* 0x0000000a0606722b */ /* 0x010fd0000000000c */
[----:B-----5:R-:W-:-:S07]  /*0310*/  DFMA R6, R16, R18, R6 ;  /* 0x000000121006722b */ /* 0x020fce0000000006 */
[----:B------:R-:W-:Y:S01]  /*0320*/  STG.E.64 desc[UR6][R2.64], R6 ;  /* 0x0000000602007986 */ /* 0x000fe2000c101b06 */
[----:B------:R-:W-:Y:S05]  /*0330*/  EXIT ;  /* 0x000000000000794d */ /* 0x000fea0003800000 */
.L_x_1:
[----:B------:R-:W-:-:S04]  /*0340*/  ISETP.NE.U32.AND P0, PT, R0, R17, PT ;  /* 0x000000110000720c */ /* 0x000fc80003f05070 */
[----:B------:R-:W-:-:S13]  /*0350*/  ISETP.NE.AND.EX P0, PT, R2, RZ, PT, P0 ;  /* 0x000000ff0200720c */ /* 0x000fda0003f05300 */
[----:B------:R-:W-:Y:S05]  /*0360*/  @P0 EXIT ;  /* 0x000000000000094d */ /* 0x000fea0003800000 */
        /* <DEDUP_REMOVED lines=8> */
[----:B------:R-:W3:Y:S01]  /*03f0*/  LDG.E.64 R8, desc[UR6][R14.64] ;  /* 0x000000060e087981 */ /* 0x000ee2000c1e1b00 */
[C---:B--2---:R-:W-:Y:S01]  /*0400*/  IMAD.WIDE.U32 R4, R17.reuse, 0x18, R2 ;  /* 0x0000001811047825 */ /* 0x044fe200078e0002 */
[----:B------:R-:W-:Y:S02]  /*0410*/  LEA.HI.X R17, R17, RZ, RZ, 0x1, P0 ;  /* 0x000000ff11117211 */ /* 0x000fe400000f0cff */
[----:B------:R-:W-:Y:S01]  /*0420*/  LEA R10, P0, R19, R2, 0x3 ;  /* 0x00000002130a7211 */ /* 0x000fe200078018ff */
[----:B------:R-:W-:Y:S01]  /*0430*/  VIADD R13, R5, UR4 ;  /* 0x00000004050d7c36 */ /* 0x000fe20008000000 */
[----:B------:R-:W0:Y:S01]  /*0440*/  LDCU.64 UR4, c[0x0][0x390] ;  /* 0x00007200ff0477ac */ /* 0x000e220008000a00 */
[----:B------:R-:W-:Y:S01]  /*0450*/  IMAD.MOV.U32 R12, RZ, RZ, R4 ;  /* 0x000000ffff0c7224 */ /* 0x000fe200078e0004 */
[----:B------:R-:W-:Y:S01]  /*0460*/  LEA.HI.X R11, R19, R3, R17, 0x3, P0 ;  /* 0x00000003130b7211 */ /* 0x000fe200000f1c11 */
[----:B------:R-:W2:Y:S04]  /*0470*/  LDG.E.64 R4, desc[UR6][R14.64+-0x8] ;  /* 0xfffff8060e047981 */ /* 0x000ea8000c1e1b00 */
[----:B------:R-:W3:Y:S04]  /*0480*/  LDG.E.64 R6, desc[UR6][R12.64] ;  /* 0x000000060c067981 */ /* 0x000ee8000c1e1b00 */
[----:B------:R-:W2:Y:S01]  /*0490*/  LDG.E.64 R2, desc[UR6][R10.64+-0x8] ;  /* 0xfffff8060a027981 */ /* 0x000ea2000c1e1b00 */
[----:B---3--:R-:W-:Y:S01]  /*04a0*/  DMUL R6, R6, R8 ;  /* 0x0000000806067228 */ /* 0x008fe20000000000 */
[----:B0-----:R-:W-:-:S04]  /*04b0*/  IADD3 R8, P0, PT, R0, UR4, RZ ;  /* 0x0000000400087c10 */ /* 0x001fc8000ff1e0ff */
[----:B------:R-:W-:-:S03]  /*04c0*/  IADD3.X R9, PT, PT, R16, UR5, RZ, P0, !PT ;  /* 0x0000000510097c10 */ /* 0x000fc600087fe4ff */
[----:B--2---:R-:W-:-:S07]  /*04d0*/  DFMA R2, R2, R4, R6 ;  /* 0x000000040202722b */ /* 0x004fce0000000006 */
[----:B------:R-:W-:Y:S01]  /*04e0*/  STG.E.64 desc[UR6][R8.64], R2 ;  /* 0x0000000208007986 */ /* 0x000fe2000c101b06 */
[----:B------:R-:W-:Y:S05]  /*04f0*/  EXIT ;  /* 0x000000000000794d */ /* 0x000fea0003800000 */
.L_x_2:
[----:B------:R-:W-:-:S00]  /*0500*/  BRA `(.L_x_2) ;  /* 0xfffffffc00fc7947 */ /* 0x000fc0000383ffff */
[----:B------:R-:W-:-:S00]  /*0510*/  NOP ;  /* 0x0000000000007918 */ /* 0x000fc00000000000 */
        /* <DEDUP_REMOVED lines=14> */
.L_x_3:


//--------------------- .nv.shared.reserved.0     --------------------------
	.section	.nv.shared.reserved.0,"aw",@nobits
	.weak		__nv_reservedSMEM_offset_0_alias
	.size		__nv_reservedSMEM_offset_0_alias, 0, 64
	.other		__nv_reservedSMEM_offset_0_alias,@"STO_CUDA_RESERVED_SHARED STV_DEFAULT"
__nv_reservedSMEM_offset_0_alias:
	.zero		0
	.zero		64


//--------------------- .nv.constant0._ZN17TridiagonalMatrix8multiplyEPNS_6MatrixEPdS2_ --------------------------
	.section	.nv.constant0._ZN17TridiagonalMatrix8multiplyEPNS_6MatrixEPdS2_,"a",@progbits
	.sectionflags	@""
	.align	4
.nv.constant0._ZN17TridiagonalMatrix8multiplyEPNS_6MatrixEPdS2_:
	.zero		920


//--------------------- SYMBOLS --------------------------

	.type		.nv.reservedSmem.offset0,@object
	.size		.nv.reservedSmem.offset0,0x4
